//
// Generated by NVIDIA NVVM Compiler
//
// Compiler Build ID: CL-36424714
// Cuda compilation tools, release 13.0, V13.0.88
// Based on NVVM 20.0.0
//

.version 9.0
.target sm_100
.address_size 64

	// .globl	_Z8consumerPN4cuda3__46atomicIiLNS_3std3__412thread_scopeE0EEEPiS7_S7_

.visible .entry _Z8consumerPN4cuda3__46atomicIiLNS_3std3__412thread_scopeE0EEEPiS7_S7_(
	.param .u64 .ptr .align 1 _Z8consumerPN4cuda3__46atomicIiLNS_3std3__412thread_scopeE0EEEPiS7_S7__param_0,
	.param .u64 .ptr .align 1 _Z8consumerPN4cuda3__46atomicIiLNS_3std3__412thread_scopeE0EEEPiS7_S7__param_1,
	.param .u64 .ptr .align 1 _Z8consumerPN4cuda3__46atomicIiLNS_3std3__412thread_scopeE0EEEPiS7_S7__param_2,
	.param .u64 .ptr .align 1 _Z8consumerPN4cuda3__46atomicIiLNS_3std3__412thread_scopeE0EEEPiS7_S7__param_3
)
{
	.reg .b32 	%r<3>;
	.reg .b64 	%rd<8>;

	ld.param.u64 	%rd1, [_Z8consumerPN4cuda3__46atomicIiLNS_3std3__412thread_scopeE0EEEPiS7_S7__param_0];
	ld.param.u64 	%rd2, [_Z8consumerPN4cuda3__46atomicIiLNS_3std3__412thread_scopeE0EEEPiS7_S7__param_1];
	ld.param.u64 	%rd3, [_Z8consumerPN4cuda3__46atomicIiLNS_3std3__412thread_scopeE0EEEPiS7_S7__param_2];
	ld.param.u64 	%rd4, [_Z8consumerPN4cuda3__46atomicIiLNS_3std3__412thread_scopeE0EEEPiS7_S7__param_3];
	// begin inline asm
	ld.relaxed.sys.b32 %r1,[%rd1];
	// end inline asm
	cvta.to.global.u64 	%rd5, %rd4;
	cvta.to.global.u64 	%rd6, %rd2;
	cvta.to.global.u64 	%rd7, %rd3;
	st.global.u32 	[%rd5], %r1;
	ld.global.u32 	%r2, [%rd6];
	st.global.u32 	[%rd7], %r2;
	ret;

}


// ===== COMPILED SASS (sm_100) =====

	.target	sm_100

	.elftype	@"ET_EXEC"


//--------------------- .note.nv.tkinfo           --------------------------
	.section	.note.nv.tkinfo,"",@"SHT_NOTE"
	.sectionflags	@"SHF_NOTE_NV_TKINFO"
	.tkinfo
        /*0018*/ 	.word	0x00000002
        /*0030*/ 	.string	""
        /*0030*/ 	.string	"ptxas"
        /*0030*/ 	.string	"Cuda compilation tools, release 13.0, V13.0.88"
        /*0030*/ 	.string	"Build cuda_13.0.r13.0/compiler.36424714_0"
        /*0030*/ 	.string	"-arch sm_100 -m 64 "



//--------------------- .note.nv.cuinfo           --------------------------
	.section	.note.nv.cuinfo,"",@"SHT_NOTE"
	.sectionflags	@"SHF_NOTE_NV_CUINFO"
        /*0018*/ 	.short	0x0002
        /*001a*/ 	.short	0x0064
        /*001c*/ 	.short	0x0082
	.zero		2


//--------------------- .nv.info                  --------------------------
	.section	.nv.info,"",@"SHT_CUDA_INFO"
	.align	4


	//----- nvinfo : EIATTR_REGCOUNT
	.align		4
        /*0000*/ 	.byte	0x04, 0x2f
        /*0002*/ 	.short	(.L_1 - .L_0)
	.align		4
.L_0:
        /*0004*/ 	.word	index@(_Z8consumerPN4cuda3__46atomicIiLNS_3std3__412thread_scopeE0EEEPiS7_S7_)
        /*0008*/ 	.word	0x0000000c


	//----- nvinfo : EIATTR_FRAME_SIZE
	.align		4
.L_1:
        /*000c*/ 	.byte	0x04, 0x11
        /*000e*/ 	.short	(.L_3 - .L_2)
	.align		4
.L_2:
        /*0010*/ 	.word	index@(_Z8consumerPN4cuda3__46atomicIiLNS_3std3__412thread_scopeE0EEEPiS7_S7_)
        /*0014*/ 	.word	0x00000000


	//----- nvinfo : EIATTR_MIN_STACK_SIZE
	.align		4
.L_3:
        /*0018*/ 	.byte	0x04, 0x12
        /*001a*/ 	.short	(.L_5 - .L_4)
	.align		4
.L_4:
        /*001c*/ 	.word	index@(_Z8consumerPN4cuda3__46atomicIiLNS_3std3__412thread_scopeE0EEEPiS7_S7_)
        /*0020*/ 	.word	0x00000000
.L_5:


//--------------------- .nv.compat                --------------------------
	.section	.nv.compat,"",@"SHT_CUDA_COMPAT_INFO"
	.align	4
        /*0000*/ 	.byte	0x02, 0x09, 0x00, 0x00, 0x02, 0x02, 0x01, 0x00, 0x02, 0x05, 0x05, 0x00, 0x03, 0x07, 0x01, 0x01
        /*0010*/ 	.byte	0x02, 0x03, 0x00, 0x00, 0x02, 0x06, 0x01, 0x00, 0x04, 0x0b, 0x08, 0x00, 0x09, 0x00, 0x00, 0x00
        /*0020*/ 	.byte	0x00, 0x00, 0x00, 0x00


//--------------------- .nv.info._Z8consumerPN4cuda3__46atomicIiLNS_3std3__412thread_scopeE0EEEPiS7_S7_ --------------------------
	.section	.nv.info._Z8consumerPN4cuda3__46atomicIiLNS_3std3__412thread_scopeE0EEEPiS7_S7_,"",@"SHT_CUDA_INFO"
	.sectionflags	@""
	.align	4


	//----- nvinfo : EIATTR_CUDA_API_VERSION
	.align		4
        /*0000*/ 	.byte	0x04, 0x37
        /*0002*/ 	.short	(.L_7 - .L_6)
.L_6:
        /*0004*/ 	.word	0x00000082


	//----- nvinfo : EIATTR_KPARAM_INFO
	.align		4
.L_7:
        /*0008*/ 	.byte	0x04, 0x17
        /*000a*/ 	.short	(.L_9 - .L_8)
.L_8:
        /*000c*/ 	.word	0x00000000
        /*0010*/ 	.short	0x0003
        /*0012*/ 	.short	0x0018
        /*0014*/ 	.byte	0x00, 0xf5, 0x21, 0x00


	//----- nvinfo : EIATTR_KPARAM_INFO
	.align		4
.L_9:
        /*0018*/ 	.byte	0x04, 0x17
        /*001a*/ 	.short	(.L_11 - .L_10)
.L_10:
        /*001c*/ 	.word	0x00000000
        /*0020*/ 	.short	0x0002
        /*0022*/ 	.short	0x0010
        /*0024*/ 	.byte	0x00, 0xf5, 0x21, 0x00


	//----- nvinfo : EIATTR_KPARAM_INFO
	.align		4
.L_11:
        /*0028*/ 	.byte	0x04, 0x17
        /*002a*/ 	.short	(.L_13 - .L_12)
.L_12:
        /*002c*/ 	.word	0x00000000
        /*0030*/ 	.short	0x0001
        /*0032*/ 	.short	0x0008
        /*0034*/ 	.byte	0x00, 0xf5, 0x21, 0x00


	//----- nvinfo : EIATTR_KPARAM_INFO
	.align		4
.L_13:
        /*0038*/ 	.byte	0x04, 0x17
        /*003a*/ 	.short	(.L_15 - .L_14)
.L_14:
        /*003c*/ 	.word	0x00000000
        /*0040*/ 	.short	0x0000
        /*0042*/ 	.short	0x0000
        /*0044*/ 	.byte	0x00, 0xf5, 0x21, 0x00


	//----- nvinfo : EIATTR_SPARSE_MMA_MASK
	.align		4
.L_15:
        /*0048*/ 	.byte	0x03, 0x50
        /*004a*/ 	.short	0x0000


	//----- nvinfo : EIATTR_MAXREG_COUNT
	.align		4
        /*004c*/ 	.byte	0x03, 0x1b
        /*004e*/ 	.short	0x00ff


	//----- nvinfo : EIATTR_MERCURY_ISA_VERSION
	.align		4
        /*0050*/ 	.byte	0x03, 0x5f
        /*0052*/ 	.short	0x0101


	//----- nvinfo : EIATTR_VRC_CTA_INIT_COUNT
	.align		4
        /*0054*/ 	.byte	0x02, 0x4a
	.zero		1
	.zero		1


	//----- nvinfo : EIATTR_EXIT_INSTR_OFFSETS
	.align		4
        /*0058*/ 	.byte	0x04, 0x1c
        /*005a*/ 	.short	(.L_17 - .L_16)


	//   ....[0]....
.L_16:
        /*005c*/ 	.word	0x000000a0


	//----- nvinfo : EIATTR_CBANK_PARAM_SIZE
	.align		4
.L_17:
        /*0060*/ 	.byte	0x03, 0x19
        /*0062*/ 	.short	0x0020


	//----- nvinfo : EIATTR_PARAM_CBANK
	.align		4
        /*0064*/ 	.byte	0x04, 0x0a
        /*0066*/ 	.short	(.L_19 - .L_18)
	.align		4
.L_18:
        /*0068*/ 	.word	index@(.nv.constant0._Z8consumerPN4cuda3__46atomicIiLNS_3std3__412thread_scopeE0EEEPiS7_S7_)
        /*006c*/ 	.short	0x0380
        /*006e*/ 	.short	0x0020


	//----- nvinfo : EIATTR_SW_WAR
	.align		4
.L_19:
        /*0070*/ 	.byte	0x04, 0x36
        /*0072*/ 	.short	(.L_21 - .L_20)
.L_20:
        /*0074*/ 	.word	0x00000008
.L_21:


//--------------------- .nv.callgraph             --------------------------
	.section	.nv.callgraph,"",@"SHT_CUDA_CALLGRAPH"
	.align	4
	.sectionentsize	8
	.align		4
        /*0000*/ 	.word	0x00000000
	.align		4
        /*0004*/ 	.word	0xffffffff
	.align		4
        /*0008*/ 	.word	0x00000000
	.align		4
        /*000c*/ 	.word	0xfffffffe
	.align		4
        /*0010*/ 	.word	0x00000000
	.align		4
        /*0014*/ 	.word	0xfffffffd
	.align		4
        /*0018*/ 	.word	0x00000000
	.align		4
        /*001c*/ 	.word	0xfffffffc


//--------------------- .text._Z8consumerPN4cuda3__46atomicIiLNS_3std3__412thread_scopeE0EEEPiS7_S7_ --------------------------
	.section	.text._Z8consumerPN4cuda3__46atomicIiLNS_3std3__412thread_scopeE0EEEPiS7_S7_,"ax",@progbits
	.align	128
        .global         _Z8consumerPN4cuda3__46atomicIiLNS_3std3__412thread_scopeE0EEEPiS7_S7_
        .type           _Z8consumerPN4cuda3__46atomicIiLNS_3std3__412thread_scopeE0EEEPiS7_S7_,@function
        .size           _Z8consumerPN4cuda3__46atomicIiLNS_3std3__412thread_scopeE0EEEPiS7_S7_,(.L_x_1 - _Z8consumerPN4cuda3__46atomicIiLNS_3std3__412thread_scopeE0EEEPiS7_S7_)
        .other          _Z8consumerPN4cuda3__46atomicIiLNS_3std3__412thread_scopeE0EEEPiS7_S7_,@"STO_CUDA_ENTRY STV_DEFAULT"
_Z8consumerPN4cuda3__46atomicIiLNS_3std3__412thread_scopeE0EEEPiS7_S7_:
.text._Z8consumerPN4cuda3__46atomicIiLNS_3std3__412thread_scopeE0EEEPiS7_S7_:
[----:B------:R-:W-:Y:S08]  /*0000*/  LDC R1, c[0x0][0x37c] ;  /* 0x0000df00ff017b82 */ /* 0x000ff00000000800 */
[----:B------:R-:W0:Y:S01]  /*0010*/  LDC.64 R2, c[0x0][0x380] ;  /* 0x0000e000ff027b82 */ /* 0x000e220000000a00 */
[----:B------:R-:W0:Y:S02]  /*0020*/  LDCU.64 UR4, c[0x0][0x358] ;  /* 0x00006b00ff0477ac */ /* 0x000e240008000a00 */
[----:B0-----:R-:W2:Y:S05]  /*0030*/  LD.E.STRONG.SYS R3, desc[UR4][R2.64] ;  /* 0x0000000402037980 */ /* 0x001eaa000c115900 */
[----:B------:R-:W2:Y:S08]  /*0040*/  LDC.64 R4, c[0x0][0x398] ;  /* 0x0000e600ff047b82 */ /* 0x000eb00000000a00 */
[----:B------:R-:W0:Y:S08]  /*0050*/  LDC.64 R6, c[0x0][0x388] ;  /* 0x0000e200ff067b82 */ /* 0x000e300000000a00 */
[----:B------:R-:W1:Y:S01]  /*0060*/  LDC.64 R8, c[0x0][0x390] ;  /* 0x0000e400ff087b82 */ /* 0x000e620000000a00 */
[----:B--2---:R-:W-:Y:S04]  /*0070*/  STG.E desc[UR4][R4.64], R3 ;  /* 0x0000000304007986 */ /* 0x004fe8000c101904 */
[----:B0-----:R-:W1:Y:S04]  /*0080*/  LDG.E R7, desc[UR4][R6.64] ;  /* 0x0000000406077981 */ /* 0x001e68000c1e1900 */
[----:B-1----:R-:W-:Y:S01]  /*0090*/  STG.E desc[UR4][R8.64], R7 ;  /* 0x0000000708007986 */ /* 0x002fe2000c101904 */
[----:B------:R-:W-:Y:S05]  /*00a0*/  EXIT ;  /* 0x000000000000794d */ /* 0x000fea0003800000 */
.L_x_0:
[----:B------:R-:W-:-:S00]  /*00b0*/  BRA `(.L_x_0) ;  /* 0xfffffffc00fc7947 */ /* 0x000fc0000383ffff */
[----:B------:R-:W-:-:S00]  /*00c0*/  NOP ;  /* 0x0000000000007918 */ /* 0x000fc00000000000 */
        /* <DEDUP_REMOVED lines=11> */
.L_x_1:


//--------------------- .nv.shared.reserved.0     --------------------------
	.section	.nv.shared.reserved.0,"aw",@nobits
	.weak		__nv_reservedSMEM_offset_0_alias
	.size		__nv_reservedSMEM_offset_0_alias, 0, 64
	.other		__nv_reservedSMEM_offset_0_alias,@"STO_CUDA_RESERVED_SHARED STV_DEFAULT"
__nv_reservedSMEM_offset_0_alias:
	.zero		0
	.zero		64


//--------------------- .nv.constant0._Z8consumerPN4cuda3__46atomicIiLNS_3std3__412thread_scopeE0EEEPiS7_S7_ --------------------------
	.section	.nv.constant0._Z8consumerPN4cuda3__46atomicIiLNS_3std3__412thread_scopeE0EEEPiS7_S7_,"a",@progbits
	.sectionflags	@""
	.align	4
.nv.constant0._Z8consumerPN4cuda3__46atomicIiLNS_3std3__412thread_scopeE0EEEPiS7_S7_:
	.zero		928


//--------------------- SYMBOLS --------------------------

	.type		.nv.reservedSmem.offset0,@object
	.size		.nv.reservedSmem.offset0,0x4
